//
// Generated by NVIDIA NVVM Compiler
//
// Compiler Build ID: CL-36424714
// Cuda compilation tools, release 13.0, V13.0.88
// Based on NVVM 20.0.0
//

.version 9.0
.target sm_100
.address_size 64

	// .globl	_Z6callmePii

.visible .entry _Z6callmePii(
	.param .u64 .ptr .align 1 _Z6callmePii_param_0,
	.param .u32 _Z6callmePii_param_1
)
{
	.reg .b32 	%r<7>;
	.reg .b64 	%rd<5>;

	ld.param.u64 	%rd1, [_Z6callmePii_param_0];
	cvta.to.global.u64 	%rd2, %rd1;
	mov.u32 	%r1, %ctaid.x;
	mov.u32 	%r2, %ntid.x;
	mov.u32 	%r3, %tid.x;
	mad.lo.s32 	%r4, %r1, %r2, %r3;
	mul.wide.s32 	%rd3, %r4, 4;
	add.s64 	%rd4, %rd2, %rd3;
	ld.global.u32 	%r5, [%rd4];
	mul.lo.s32 	%r6, %r5, %r5;
	st.global.u32 	[%rd4], %r6;
	ret;

}


// ===== COMPILED SASS (sm_100) =====

	.target	sm_100

	.elftype	@"ET_EXEC"


//--------------------- .note.nv.tkinfo           --------------------------
	.section	.note.nv.tkinfo,"",@"SHT_NOTE"
	.sectionflags	@"SHF_NOTE_NV_TKINFO"
	.tkinfo
        /*0018*/ 	.word	0x00000002
        /*0030*/ 	.string	""
        /*0030*/ 	.string	"ptxas"
        /*0030*/ 	.string	"Cuda compilation tools, release 13.0, V13.0.88"
        /*0030*/ 	.string	"Build cuda_13.0.r13.0/compiler.36424714_0"
        /*0030*/ 	.string	"-arch sm_100 -m 64 "



//--------------------- .note.nv.cuinfo           --------------------------
	.section	.note.nv.cuinfo,"",@"SHT_NOTE"
	.sectionflags	@"SHF_NOTE_NV_CUINFO"
        /*0018*/ 	.short	0x0002
        /*001a*/ 	.short	0x0064
        /*001c*/ 	.short	0x0082
	.zero		2


//--------------------- .nv.info                  --------------------------
	.section	.nv.info,"",@"SHT_CUDA_INFO"
	.align	4


	//----- nvinfo : EIATTR_REGCOUNT
	.align		4
        /*0000*/ 	.byte	0x04, 0x2f
        /*0002*/ 	.short	(.L_1 - .L_0)
	.align		4
.L_0:
        /*0004*/ 	.word	index@(_Z6callmePii)
        /*0008*/ 	.word	0x00000008


	//----- nvinfo : EIATTR_FRAME_SIZE
	.align		4
.L_1:
        /*000c*/ 	.byte	0x04, 0x11
        /*000e*/ 	.short	(.L_3 - .L_2)
	.align		4
.L_2:
        /*0010*/ 	.word	index@(_Z6callmePii)
        /*0014*/ 	.word	0x00000000


	//----- nvinfo : EIATTR_MIN_STACK_SIZE
	.align		4
.L_3:
        /*0018*/ 	.byte	0x04, 0x12
        /*001a*/ 	.short	(.L_5 - .L_4)
	.align		4
.L_4:
        /*001c*/ 	.word	index@(_Z6callmePii)
        /*0020*/ 	.word	0x00000000
.L_5:


//--------------------- .nv.compat                --------------------------
	.section	.nv.compat,"",@"SHT_CUDA_COMPAT_INFO"
	.align	4
        /*0000*/ 	.byte	0x02, 0x09, 0x00, 0x00, 0x02, 0x02, 0x01, 0x00, 0x02, 0x05, 0x05, 0x00, 0x03, 0x07, 0x01, 0x01
        /*0010*/ 	.byte	0x02, 0x03, 0x00, 0x00, 0x02, 0x06, 0x01, 0x00, 0x04, 0x0b, 0x08, 0x00, 0x09, 0x00, 0x00, 0x00
        /*0020*/ 	.byte	0x00, 0x00, 0x00, 0x00


//--------------------- .nv.info._Z6callmePii     --------------------------
	.section	.nv.info._Z6callmePii,"",@"SHT_CUDA_INFO"
	.sectionflags	@""
	.align	4


	//----- nvinfo : EIATTR_CUDA_API_VERSION
	.align		4
        /*0000*/ 	.byte	0x04, 0x37
        /*0002*/ 	.short	(.L_7 - .L_6)
.L_6:
        /*0004*/ 	.word	0x00000082


	//----- nvinfo : EIATTR_KPARAM_INFO
	.align		4
.L_7:
        /*0008*/ 	.byte	0x04, 0x17
        /*000a*/ 	.short	(.L_9 - .L_8)
.L_8:
        /*000c*/ 	.word	0x00000000
        /*0010*/ 	.short	0x0001
        /*0012*/ 	.short	0x0008
        /*0014*/ 	.byte	0x00, 0xf0, 0x11, 0x00


	//----- nvinfo : EIATTR_KPARAM_INFO
	.align		4
.L_9:
        /*0018*/ 	.byte	0x04, 0x17
        /*001a*/ 	.short	(.L_11 - .L_10)
.L_10:
        /*001c*/ 	.word	0x00000000
        /*0020*/ 	.short	0x0000
        /*0022*/ 	.short	0x0000
        /*0024*/ 	.byte	0x00, 0xf5, 0x21, 0x00


	//----- nvinfo : EIATTR_SPARSE_MMA_MASK
	.align		4
.L_11:
        /*0028*/ 	.byte	0x03, 0x50
        /*002a*/ 	.short	0x0000


	//----- nvinfo : EIATTR_MAXREG_COUNT
	.align		4
        /*002c*/ 	.byte	0x03, 0x1b
        /*002e*/ 	.short	0x00ff


	//----- nvinfo : EIATTR_MERCURY_ISA_VERSION
	.align		4
        /*0030*/ 	.byte	0x03, 0x5f
        /*0032*/ 	.short	0x0101


	//----- nvinfo : EIATTR_VRC_CTA_INIT_COUNT
	.align		4
        /*0034*/ 	.byte	0x02, 0x4a
	.zero		1
	.zero		1


	//----- nvinfo : EIATTR_EXIT_INSTR_OFFSETS
	.align		4
        /*0038*/ 	.byte	0x04, 0x1c
        /*003a*/ 	.short	(.L_13 - .L_12)


	//   ....[0]....
.L_12:
        /*003c*/ 	.word	0x000000b0


	//----- nvinfo : EIATTR_CBANK_PARAM_SIZE
	.align		4
.L_13:
        /*0040*/ 	.byte	0x03, 0x19
        /*0042*/ 	.short	0x000c


	//----- nvinfo : EIATTR_PARAM_CBANK
	.align		4
        /*0044*/ 	.byte	0x04, 0x0a
        /*0046*/ 	.short	(.L_15 - .L_14)
	.align		4
.L_14:
        /*0048*/ 	.word	index@(.nv.constant0._Z6callmePii)
        /*004c*/ 	.short	0x0380
        /*004e*/ 	.short	0x000c


	//----- nvinfo : EIATTR_SW_WAR
	.align		4
.L_15:
        /*0050*/ 	.byte	0x04, 0x36
        /*0052*/ 	.short	(.L_17 - .L_16)
.L_16:
        /*0054*/ 	.word	0x00000008
.L_17:


//--------------------- .nv.callgraph             --------------------------
	.section	.nv.callgraph,"",@"SHT_CUDA_CALLGRAPH"
	.align	4
	.sectionentsize	8
	.align		4
        /*0000*/ 	.word	0x00000000
	.align		4
        /*0004*/ 	.word	0xffffffff
	.align		4
        /*0008*/ 	.word	0x00000000
	.align		4
        /*000c*/ 	.word	0xfffffffe
	.align		4
        /*0010*/ 	.word	0x00000000
	.align		4
        /*0014*/ 	.word	0xfffffffd
	.align		4
        /*0018*/ 	.word	0x00000000
	.align		4
        /*001c*/ 	.word	0xfffffffc


//--------------------- .text._Z6callmePii        --------------------------
	.section	.text._Z6callmePii,"ax",@progbits
	.align	128
        .global         _Z6callmePii
        .type           _Z6callmePii,@function
        .size           _Z6callmePii,(.L_x_1 - _Z6callmePii)
        .other          _Z6callmePii,@"STO_CUDA_ENTRY STV_DEFAULT"
_Z6callmePii:
.text._Z6callmePii:
[----:B------:R-:W-:Y:S01]  /*0000*/  LDC R1, c[0x0][0x37c] ;  /* 0x0000df00ff017b82 */ /* 0x000fe20000000800 */
[----:B------:R-:W0:Y:S07]  /*0010*/  S2R R0, SR_TID.X ;  /* 0x0000000000007919 */ /* 0x000e2e0000002100 */
[----:B------:R-:W0:Y:S01]  /*0020*/  S2UR UR6, SR_CTAID.X ;  /* 0x00000000000679c3 */ /* 0x000e220000002500 */
[----:B------:R-:W1:Y:S07]  /*0030*/  LDCU.64 UR4, c[0x0][0x358] ;  /* 0x00006b00ff0477ac */ /* 0x000e6e0008000a00 */
[----:B------:R-:W0:Y:S08]  /*0040*/  LDC R5, c[0x0][0x360] ;  /* 0x0000d800ff057b82 */ /* 0x000e300000000800 */
[----:B------:R-:W2:Y:S01]  /*0050*/  LDC.64 R2, c[0x0][0x380] ;  /* 0x0000e000ff027b82 */ /* 0x000ea20000000a00 */
[----:B0-----:R-:W-:-:S04]  /*0060*/  IMAD R5, R5, UR6, R0 ;  /* 0x0000000605057c24 */ /* 0x001fc8000f8e0200 */
[----:B--2---:R-:W-:-:S05]  /*0070*/  IMAD.WIDE R2, R5, 0x4, R2 ;  /* 0x0000000405027825 */ /* 0x004fca00078e0202 */
[----:B-1----:R-:W2:Y:S02]  /*0080*/  LDG.E R0, desc[UR4][R2.64] ;  /* 0x0000000402007981 */ /* 0x002ea4000c1e1900 */
[----:B--2---:R-:W-:-:S05]  /*0090*/  IMAD R5, R0, R0, RZ ;  /* 0x0000000000057224 */ /* 0x004fca00078e02ff */
[----:B------:R-:W-:Y:S01]  /*00a0*/  STG.E desc[UR4][R2.64], R5 ;  /* 0x0000000502007986 */ /* 0x000fe2000c101904 */
[----:B------:R-:W-:Y:S05]  /*00b0*/  EXIT ;  /* 0x000000000000794d */ /* 0x000fea0003800000 */
.L_x_0:
[----:B------:R-:W-:-:S00]  /*00c0*/  BRA `(.L_x_0) ;  /* 0xfffffffc00fc7947 */ /* 0x000fc0000383ffff */
[----:B------:R-:W-:-:S00]  /*00d0*/  NOP ;  /* 0x0000000000007918 */ /* 0x000fc00000000000 */
        /* <DEDUP_REMOVED lines=10> */
.L_x_1:


//--------------------- .nv.shared.reserved.0     --------------------------
	.section	.nv.shared.reserved.0,"aw",@nobits
	.weak		__nv_reservedSMEM_offset_0_alias
	.size		__nv_reservedSMEM_offset_0_alias, 0, 64
	.other		__nv_reservedSMEM_offset_0_alias,@"STO_CUDA_RESERVED_SHARED STV_DEFAULT"
__nv_reservedSMEM_offset_0_alias:
	.zero		0
	.zero		64


//--------------------- .nv.constant0._Z6callmePii --------------------------
	.section	.nv.constant0._Z6callmePii,"a",@progbits
	.sectionflags	@""
	.align	4
.nv.constant0._Z6callmePii:
	.zero		908


//--------------------- SYMBOLS --------------------------

	.type		.nv.reservedSmem.offset0,@object
	.size		.nv.reservedSmem.offset0,0x4
